//
// Generated by NVIDIA NVVM Compiler
//
// Compiler Build ID: CL-36424714
// Cuda compilation tools, release 13.0, V13.0.88
// Based on NVVM 20.0.0
//

.version 9.0
.target sm_100
.address_size 64

	// .globl	_Z11executeTaski
.extern .func  (.param .b32 func_retval0) vprintf
(
	.param .b64 vprintf_param_0,
	.param .b64 vprintf_param_1
)
;
.global .align 1 .b8 $str[21] = {69, 120, 101, 99, 117, 116, 105, 110, 103, 32, 116, 97, 115, 107, 58, 32, 37, 100, 32, 10};

.visible .entry _Z11executeTaski(
	.param .u32 _Z11executeTaski_param_0
)
{
	.local .align 8 .b8 	__local_depot0[8];
	.reg .b64 	%SP;
	.reg .b64 	%SPL;
	.reg .b32 	%r<4>;
	.reg .b64 	%rd<5>;

	mov.u64 	%SPL, __local_depot0;
	cvta.local.u64 	%SP, %SPL;
	ld.param.u32 	%r1, [_Z11executeTaski_param_0];
	add.u64 	%rd1, %SP, 0;
	add.u64 	%rd2, %SPL, 0;
	st.local.u32 	[%rd2], %r1;
	mov.u64 	%rd3, $str;
	cvta.global.u64 	%rd4, %rd3;
	{ // callseq 0, 0
	.param .b64 param0;
	st.param.b64 	[param0], %rd4;
	.param .b64 param1;
	st.param.b64 	[param1], %rd1;
	.param .b32 retval0;
	call.uni (retval0), 
	vprintf, 
	(
	param0, 
	param1
	);
	ld.param.b32 	%r2, [retval0];
	} // callseq 0
	ret;

}


// ===== COMPILED SASS (sm_100) =====

	.target	sm_100

	.elftype	@"ET_EXEC"


//--------------------- .note.nv.tkinfo           --------------------------
	.section	.note.nv.tkinfo,"",@"SHT_NOTE"
	.sectionflags	@"SHF_NOTE_NV_TKINFO"
	.tkinfo
        /*0018*/ 	.word	0x00000002
        /*0030*/ 	.string	""
        /*0030*/ 	.string	"ptxas"
        /*0030*/ 	.string	"Cuda compilation tools, release 13.0, V13.0.88"
        /*0030*/ 	.string	"Build cuda_13.0.r13.0/compiler.36424714_0"
        /*0030*/ 	.string	"-arch sm_100 -m 64 "



//--------------------- .note.nv.cuinfo           --------------------------
	.section	.note.nv.cuinfo,"",@"SHT_NOTE"
	.sectionflags	@"SHF_NOTE_NV_CUINFO"
        /*0018*/ 	.short	0x0002
        /*001a*/ 	.short	0x0064
        /*001c*/ 	.short	0x0082
	.zero		2


//--------------------- .nv.info                  --------------------------
	.section	.nv.info,"",@"SHT_CUDA_INFO"
	.align	4


	//----- nvinfo : EIATTR_REGCOUNT
	.align		4
        /*0000*/ 	.byte	0x04, 0x2f
        /*0002*/ 	.short	(.L_2 - .L_1)
	.align		4
.L_1:
        /*0004*/ 	.word	index@(_Z11executeTaski)
        /*0008*/ 	.word	0x00000018


	//----- nvinfo : EIATTR_FRAME_SIZE
	.align		4
.L_2:
        /*000c*/ 	.byte	0x04, 0x11
        /*000e*/ 	.short	(.L_4 - .L_3)
	.align		4
.L_3:
        /*0010*/ 	.word	index@(_Z11executeTaski)
        /*0014*/ 	.word	0x00000008


	//----- nvinfo : EIATTR_MIN_STACK_SIZE
	.align		4
.L_4:
        /*0018*/ 	.byte	0x04, 0x12
        /*001a*/ 	.short	(.L_6 - .L_5)
	.align		4
.L_5:
        /*001c*/ 	.word	index@(_Z11executeTaski)
        /*0020*/ 	.word	0x00000008
.L_6:


//--------------------- .nv.compat                --------------------------
	.section	.nv.compat,"",@"SHT_CUDA_COMPAT_INFO"
	.align	4
        /*0000*/ 	.byte	0x02, 0x09, 0x00, 0x00, 0x02, 0x02, 0x01, 0x00, 0x02, 0x05, 0x05, 0x00, 0x03, 0x07, 0x01, 0x01
        /*0010*/ 	.byte	0x02, 0x03, 0x00, 0x00, 0x02, 0x06, 0x01, 0x00, 0x04, 0x0b, 0x08, 0x00, 0x09, 0x00, 0x00, 0x00
        /*0020*/ 	.byte	0x00, 0x00, 0x00, 0x00


//--------------------- .nv.info._Z11executeTaski --------------------------
	.section	.nv.info._Z11executeTaski,"",@"SHT_CUDA_INFO"
	.sectionflags	@""
	.align	4


	//----- nvinfo : EIATTR_CUDA_API_VERSION
	.align		4
        /*0000*/ 	.byte	0x04, 0x37
        /*0002*/ 	.short	(.L_8 - .L_7)
.L_7:
        /*0004*/ 	.word	0x00000082


	//----- nvinfo : EIATTR_KPARAM_INFO
	.align		4
.L_8:
        /*0008*/ 	.byte	0x04, 0x17
        /*000a*/ 	.short	(.L_10 - .L_9)
.L_9:
        /*000c*/ 	.word	0x00000000
        /*0010*/ 	.short	0x0000
        /*0012*/ 	.short	0x0000
        /*0014*/ 	.byte	0x00, 0xf0, 0x11, 0x00


	//----- nvinfo : EIATTR_SPARSE_MMA_MASK
	.align		4
.L_10:
        /*0018*/ 	.byte	0x03, 0x50
        /*001a*/ 	.short	0x0000


	//----- nvinfo : EIATTR_MAXREG_COUNT
	.align		4
        /*001c*/ 	.byte	0x03, 0x1b
        /*001e*/ 	.short	0x00ff


	//----- nvinfo : EIATTR_EXTERNS
	.align		4
        /*0020*/ 	.byte	0x04, 0x0f
        /*0022*/ 	.short	(.L_12 - .L_11)


	//   ....[0]....
	.align		4
.L_11:
        /*0024*/ 	.word	index@(vprintf)


	//----- nvinfo : EIATTR_MERCURY_ISA_VERSION
	.align		4
.L_12:
        /*0028*/ 	.byte	0x03, 0x5f
        /*002a*/ 	.short	0x0101


	//----- nvinfo : EIATTR_VRC_CTA_INIT_COUNT
	.align		4
        /*002c*/ 	.byte	0x02, 0x4a
	.zero		1
	.zero		1


	//----- nvinfo : EIATTR_SYSCALL_OFFSETS
	.align		4
        /*0030*/ 	.byte	0x04, 0x46
        /*0032*/ 	.short	(.L_14 - .L_13)


	//   ....[0]....
.L_13:
        /*0034*/ 	.word	0x000000e0


	//----- nvinfo : EIATTR_EXIT_INSTR_OFFSETS
	.align		4
.L_14:
        /*0038*/ 	.byte	0x04, 0x1c
        /*003a*/ 	.short	(.L_16 - .L_15)


	//   ....[0]....
.L_15:
        /*003c*/ 	.word	0x000000f0


	//----- nvinfo : EIATTR_CBANK_PARAM_SIZE
	.align		4
.L_16:
        /*0040*/ 	.byte	0x03, 0x19
        /*0042*/ 	.short	0x0004


	//----- nvinfo : EIATTR_PARAM_CBANK
	.align		4
        /*0044*/ 	.byte	0x04, 0x0a
        /*0046*/ 	.short	(.L_18 - .L_17)
	.align		4
.L_17:
        /*0048*/ 	.word	index@(.nv.constant0._Z11executeTaski)
        /*004c*/ 	.short	0x0380
        /*004e*/ 	.short	0x0004


	//----- nvinfo : EIATTR_SW_WAR
	.align		4
.L_18:
        /*0050*/ 	.byte	0x04, 0x36
        /*0052*/ 	.short	(.L_20 - .L_19)
.L_19:
        /*0054*/ 	.word	0x00000008
.L_20:


//--------------------- .nv.callgraph             --------------------------
	.section	.nv.callgraph,"",@"SHT_CUDA_CALLGRAPH"
	.align	4
	.sectionentsize	8
	.align		4
        /*0000*/ 	.word	0x00000000
	.align		4
        /*0004*/ 	.word	0xffffffff
	.align		4
        /*0008*/ 	.word	index@(_Z11executeTaski)
	.align		4
        /*000c*/ 	.word	index@(vprintf)
	.align		4
        /*0010*/ 	.word	0x00000000
	.align		4
        /*0014*/ 	.word	0xfffffffe
	.align		4
        /*0018*/ 	.word	0x00000000
	.align		4
        /*001c*/ 	.word	0xfffffffd
	.align		4
        /*0020*/ 	.word	0x00000000
	.align		4
        /*0024*/ 	.word	0xfffffffc


//--------------------- .nv.constant4             --------------------------
	.section	.nv.constant4,"a",@progbits
	.align	8
	.align		8
.nv.constant4:
        /*0000*/ 	.dword	vprintf
	.align		8
        /*0008*/ 	.dword	$str


//--------------------- .text._Z11executeTaski    --------------------------
	.section	.text._Z11executeTaski,"ax",@progbits
	.align	128
        .global         _Z11executeTaski
        .type           _Z11executeTaski,@function
        .size           _Z11executeTaski,(.L_x_2 - _Z11executeTaski)
        .other          _Z11executeTaski,@"STO_CUDA_ENTRY STV_DEFAULT"
_Z11executeTaski:
.text._Z11executeTaski:
[----:B------:R-:W0:Y:S08]  /*0000*/  LDC R1, c[0x0][0x37c] ;  /* 0x0000df00ff017b82 */ /* 0x000e300000000800 */
[----:B------:R-:W1:Y:S01]  /*0010*/  LDC R8, c[0x0][0x380] ;  /* 0x0000e000ff087b82 */ /* 0x000e620000000800 */
[----:B0-----:R-:W-:Y:S01]  /*0020*/  VIADD R1, R1, 0xfffffff8 ;  /* 0xfffffff801017836 */ /* 0x001fe20000000000 */
[----:B------:R-:W-:Y:S01]  /*0030*/  MOV R0, 0x0 ;  /* 0x0000000000007802 */ /* 0x000fe20000000f00 */
[----:B------:R-:W0:Y:S01]  /*0040*/  LDCU UR4, c[0x0][0x2f8] ;  /* 0x00005f00ff0477ac */ /* 0x000e220008000800 */
[----:B------:R-:W2:Y:S04]  /*0050*/  LDCU.64 UR6, c[0x4][0x8] ;  /* 0x01000100ff0677ac */ /* 0x000ea80008000a00 */
[----:B------:R3:W4:Y:S01]  /*0060*/  LDC.64 R2, c[0x4][R0] ;  /* 0x0100000000027b82 */ /* 0x0007220000000a00 */
[----:B------:R-:W5:Y:S01]  /*0070*/  LDCU UR5, c[0x0][0x2fc] ;  /* 0x00005f80ff0577ac */ /* 0x000f620008000800 */
[----:B0-----:R-:W-:Y:S01]  /*0080*/  IADD3 R6, P0, PT, R1, UR4, RZ ;  /* 0x0000000401067c10 */ /* 0x001fe2000ff1e0ff */
[----:B-1----:R3:W-:Y:S01]  /*0090*/  STL [R1], R8 ;  /* 0x0000000801007387 */ /* 0x0027e20000100800 */
[----:B--2---:R-:W-:Y:S01]  /*00a0*/  IMAD.U32 R4, RZ, RZ, UR6 ;  /* 0x00000006ff047e24 */ /* 0x004fe2000f8e00ff */
[----:B------:R-:W-:-:S02]  /*00b0*/  MOV R5, UR7 ;  /* 0x0000000700057c02 */ /* 0x000fc40008000f00 */
[----:B-----5:R-:W-:-:S08]  /*00c0*/  IMAD.X R7, RZ, RZ, UR5, P0 ;  /* 0x00000005ff077e24 */ /* 0x020fd000080e06ff */
[----:B------:R-:W-:-:S07]  /*00d0*/  LEPC R20, `(.L_x_0) ;  /* 0x000000001014794e */ /* 0x000fce0000000000 */
[----:B---34-:R-:W-:Y:S05]  /*00e0*/  CALL.ABS.NOINC R2 ;  /* 0x0000000002007343 */ /* 0x018fea0003c00000 */
.L_x_0:
[----:B------:R-:W-:Y:S05]  /*00f0*/  EXIT ;  /* 0x000000000000794d */ /* 0x000fea0003800000 */
.L_x_1:
[----:B------:R-:W-:-:S00]  /*0100*/  BRA `(.L_x_1) ;  /* 0xfffffffc00fc7947 */ /* 0x000fc0000383ffff */
[----:B------:R-:W-:-:S00]  /*0110*/  NOP ;  /* 0x0000000000007918 */ /* 0x000fc00000000000 */
        /* <DEDUP_REMOVED lines=14> */
.L_x_2:


//--------------------- .nv.global.init           --------------------------
	.section	.nv.global.init,"aw",@progbits
.nv.global.init:
	.type		$str,@object
	.size		$str,(.L_0 - $str)
$str:
        /*0000*/ 	.byte	0x45, 0x78, 0x65, 0x63, 0x75, 0x74, 0x69, 0x6e, 0x67, 0x20, 0x74, 0x61, 0x73, 0x6b, 0x3a, 0x20
        /*0010*/ 	.byte	0x25, 0x64, 0x20, 0x0a, 0x00
.L_0:


//--------------------- .nv.shared.reserved.0     --------------------------
	.section	.nv.shared.reserved.0,"aw",@nobits
	.weak		__nv_reservedSMEM_offset_0_alias
	.size		__nv_reservedSMEM_offset_0_alias, 0, 64
	.other		__nv_reservedSMEM_offset_0_alias,@"STO_CUDA_RESERVED_SHARED STV_DEFAULT"
__nv_reservedSMEM_offset_0_alias:
	.zero		0
	.zero		64


//--------------------- .nv.constant0._Z11executeTaski --------------------------
	.section	.nv.constant0._Z11executeTaski,"a",@progbits
	.sectionflags	@""
	.align	4
.nv.constant0._Z11executeTaski:
	.zero		900


//--------------------- SYMBOLS --------------------------

	.type		.nv.reservedSmem.offset0,@object
	.size		.nv.reservedSmem.offset0,0x4
	.type		vprintf,@function
